//
// Generated by NVIDIA NVVM Compiler
//
// Compiler Build ID: CL-36424714
// Cuda compilation tools, release 13.0, V13.0.88
// Based on NVVM 20.0.0
//

.version 9.0
.target sm_100
.address_size 64

	// .globl	_Z23sum_values_and_allocatelPi
.extern .func  (.param .b64 func_retval0) malloc
(
	.param .b64 malloc_param_0
)
;
.extern .func free
(
	.param .b64 free_param_0
)
;

.visible .entry _Z23sum_values_and_allocatelPi(
	.param .u64 _Z23sum_values_and_allocatelPi_param_0,
	.param .u64 .ptr .align 1 _Z23sum_values_and_allocatelPi_param_1
)
{
	.reg .pred 	%p<2>;
	.reg .b32 	%r<6>;
	.reg .b64 	%rd<9>;

	ld.param.u64 	%rd1, [_Z23sum_values_and_allocatelPi_param_0];
	ld.param.u64 	%rd2, [_Z23sum_values_and_allocatelPi_param_1];
	cvta.to.global.u64 	%rd3, %rd2;
	shl.b64 	%rd4, %rd1, 2;
	{ // callseq 0, 0
	.param .b64 param0;
	st.param.b64 	[param0], %rd4;
	.param .b64 retval0;
	call.uni (retval0), 
	malloc, 
	(
	param0
	);
	ld.param.b64 	%rd5, [retval0];
	} // callseq 0
	mov.u32 	%r1, %ctaid.x;
	mov.u32 	%r2, %ntid.x;
	mov.u32 	%r3, %tid.x;
	mad.lo.s32 	%r4, %r1, %r2, %r3;
	setp.eq.s64 	%p1, %rd5, 0;
	selp.u32 	%r5, 1, 0, %p1;
	{ // callseq 1, 0
	.param .b64 param0;
	st.param.b64 	[param0], %rd5;
	call.uni 
	free, 
	(
	param0
	);
	} // callseq 1
	mul.wide.s32 	%rd7, %r4, 4;
	add.s64 	%rd8, %rd3, %rd7;
	st.global.u32 	[%rd8], %r5;
	ret;

}
	// .globl	_Z27simulate_dynamic_coalescingPiPS_lS_
.visible .entry _Z27simulate_dynamic_coalescingPiPS_lS_(
	.param .u64 .ptr .align 1 _Z27simulate_dynamic_coalescingPiPS_lS__param_0,
	.param .u64 .ptr .align 1 _Z27simulate_dynamic_coalescingPiPS_lS__param_1,
	.param .u64 _Z27simulate_dynamic_coalescingPiPS_lS__param_2,
	.param .u64 .ptr .align 1 _Z27simulate_dynamic_coalescingPiPS_lS__param_3
)
{
	.reg .pred 	%p<5>;
	.reg .b32 	%r<12>;
	.reg .b64 	%rd<18>;

	ld.param.u64 	%rd6, [_Z27simulate_dynamic_coalescingPiPS_lS__param_0];
	ld.param.u64 	%rd7, [_Z27simulate_dynamic_coalescingPiPS_lS__param_1];
	ld.param.u64 	%rd4, [_Z27simulate_dynamic_coalescingPiPS_lS__param_2];
	ld.param.u64 	%rd5, [_Z27simulate_dynamic_coalescingPiPS_lS__param_3];
	cvta.to.global.u64 	%rd8, %rd7;
	cvta.to.global.u64 	%rd9, %rd6;
	mov.u32 	%r5, %ctaid.x;
	mov.u32 	%r6, %ntid.x;
	mul.lo.s32 	%r1, %r5, %r6;
	mul.wide.u32 	%rd10, %r5, 4;
	add.s64 	%rd1, %rd9, %rd10;
	atom.global.add.u32 	%r7, [%rd1], 1;
	setp.ne.s32 	%p1, %r7, 0;
	mul.wide.u32 	%rd11, %r5, 8;
	add.s64 	%rd2, %rd8, %rd11;
	mov.b32 	%r11, 0;
	@%p1 bra 	$L__BB1_2;
	shl.b64 	%rd12, %rd4, 2;
	{ // callseq 2, 0
	.param .b64 param0;
	st.param.b64 	[param0], %rd12;
	.param .b64 retval0;
	call.uni (retval0), 
	malloc, 
	(
	param0
	);
	ld.param.b64 	%rd13, [retval0];
	} // callseq 2
	st.global.u64 	[%rd2], %rd13;
	setp.eq.s64 	%p2, %rd13, 0;
	selp.u32 	%r11, 1, 0, %p2;
$L__BB1_2:
	barrier.sync 	0;
	atom.global.add.u32 	%r8, [%rd1], -1;
	setp.ne.s32 	%p3, %r8, 0;
	@%p3 bra 	$L__BB1_5;
	ld.global.u64 	%rd3, [%rd2];
	setp.eq.s64 	%p4, %rd3, 0;
	@%p4 bra 	$L__BB1_5;
	{ // callseq 3, 0
	.param .b64 param0;
	st.param.b64 	[param0], %rd3;
	call.uni 
	free, 
	(
	param0
	);
	} // callseq 3
$L__BB1_5:
	cvta.to.global.u64 	%rd15, %rd5;
	mov.u32 	%r9, %tid.x;
	add.s32 	%r10, %r1, %r9;
	mul.wide.u32 	%rd16, %r10, 4;
	add.s64 	%rd17, %rd15, %rd16;
	st.global.u32 	[%rd17], %r11;
	ret;

}


// ===== COMPILED SASS (sm_100) =====

	.target	sm_100

	.elftype	@"ET_EXEC"


//--------------------- .note.nv.tkinfo           --------------------------
	.section	.note.nv.tkinfo,"",@"SHT_NOTE"
	.sectionflags	@"SHF_NOTE_NV_TKINFO"
	.tkinfo
        /*0018*/ 	.word	0x00000002
        /*0030*/ 	.string	""
        /*0030*/ 	.string	"ptxas"
        /*0030*/ 	.string	"Cuda compilation tools, release 13.0, V13.0.88"
        /*0030*/ 	.string	"Build cuda_13.0.r13.0/compiler.36424714_0"
        /*0030*/ 	.string	"-arch sm_100 -m 64 "



//--------------------- .note.nv.cuinfo           --------------------------
	.section	.note.nv.cuinfo,"",@"SHT_NOTE"
	.sectionflags	@"SHF_NOTE_NV_CUINFO"
        /*0018*/ 	.short	0x0002
        /*001a*/ 	.short	0x0064
        /*001c*/ 	.short	0x0082
	.zero		2


//--------------------- .nv.info                  --------------------------
	.section	.nv.info,"",@"SHT_CUDA_INFO"
	.align	4


	//----- nvinfo : EIATTR_REGCOUNT
	.align		4
        /*0000*/ 	.byte	0x04, 0x2f
        /*0002*/ 	.short	(.L_1 - .L_0)
	.align		4
.L_0:
        /*0004*/ 	.word	index@(_Z23sum_values_and_allocatelPi)
        /*0008*/ 	.word	0x0000001a


	//----- nvinfo : EIATTR_FRAME_SIZE
	.align		4
.L_1:
        /*000c*/ 	.byte	0x04, 0x11
        /*000e*/ 	.short	(.L_3 - .L_2)
	.align		4
.L_2:
        /*0010*/ 	.word	index@(_Z23sum_values_and_allocatelPi)
        /*0014*/ 	.word	0x00000000


	//----- nvinfo : EIATTR_REGCOUNT
	.align		4
.L_3:
        /*0018*/ 	.byte	0x04, 0x2f
        /*001a*/ 	.short	(.L_5 - .L_4)
	.align		4
.L_4:
        /*001c*/ 	.word	index@(_Z27simulate_dynamic_coalescingPiPS_lS_)
        /*0020*/ 	.word	0x0000001a


	//----- nvinfo : EIATTR_FRAME_SIZE
	.align		4
.L_5:
        /*0024*/ 	.byte	0x04, 0x11
        /*0026*/ 	.short	(.L_7 - .L_6)
	.align		4
.L_6:
        /*0028*/ 	.word	index@(_Z27simulate_dynamic_coalescingPiPS_lS_)
        /*002c*/ 	.word	0x00000000


	//----- nvinfo : EIATTR_MIN_STACK_SIZE
	.align		4
.L_7:
        /*0030*/ 	.byte	0x04, 0x12
        /*0032*/ 	.short	(.L_9 - .L_8)
	.align		4
.L_8:
        /*0034*/ 	.word	index@(_Z27simulate_dynamic_coalescingPiPS_lS_)
        /*0038*/ 	.word	0x00000000


	//----- nvinfo : EIATTR_MIN_STACK_SIZE
	.align		4
.L_9:
        /*003c*/ 	.byte	0x04, 0x12
        /*003e*/ 	.short	(.L_11 - .L_10)
	.align		4
.L_10:
        /*0040*/ 	.word	index@(_Z23sum_values_and_allocatelPi)
        /*0044*/ 	.word	0x00000000
.L_11:


//--------------------- .nv.compat                --------------------------
	.section	.nv.compat,"",@"SHT_CUDA_COMPAT_INFO"
	.align	4
        /*0000*/ 	.byte	0x02, 0x09, 0x00, 0x00, 0x02, 0x02, 0x01, 0x00, 0x02, 0x05, 0x05, 0x00, 0x03, 0x07, 0x01, 0x01
        /*0010*/ 	.byte	0x02, 0x03, 0x00, 0x00, 0x02, 0x06, 0x01, 0x00, 0x04, 0x0b, 0x08, 0x00, 0x09, 0x00, 0x00, 0x00
        /*0020*/ 	.byte	0x00, 0x00, 0x00, 0x00


//--------------------- .nv.info._Z27simulate_dynamic_coalescingPiPS_lS_ --------------------------
	.section	.nv.info._Z27simulate_dynamic_coalescingPiPS_lS_,"",@"SHT_CUDA_INFO"
	.sectionflags	@""
	.align	4


	//----- nvinfo : EIATTR_CUDA_API_VERSION
	.align		4
        /*0000*/ 	.byte	0x04, 0x37
        /*0002*/ 	.short	(.L_13 - .L_12)
.L_12:
        /*0004*/ 	.word	0x00000082


	//----- nvinfo : EIATTR_KPARAM_INFO
	.align		4
.L_13:
        /*0008*/ 	.byte	0x04, 0x17
        /*000a*/ 	.short	(.L_15 - .L_14)
.L_14:
        /*000c*/ 	.word	0x00000000
        /*0010*/ 	.short	0x0003
        /*0012*/ 	.short	0x0018
        /*0014*/ 	.byte	0x00, 0xf5, 0x21, 0x00


	//----- nvinfo : EIATTR_KPARAM_INFO
	.align		4
.L_15:
        /*0018*/ 	.byte	0x04, 0x17
        /*001a*/ 	.short	(.L_17 - .L_16)
.L_16:
        /*001c*/ 	.word	0x00000000
        /*0020*/ 	.short	0x0002
        /*0022*/ 	.short	0x0010
        /*0024*/ 	.byte	0x00, 0xf0, 0x21, 0x00


	//----- nvinfo : EIATTR_KPARAM_INFO
	.align		4
.L_17:
        /*0028*/ 	.byte	0x04, 0x17
        /*002a*/ 	.short	(.L_19 - .L_18)
.L_18:
        /*002c*/ 	.word	0x00000000
        /*0030*/ 	.short	0x0001
        /*0032*/ 	.short	0x0008
        /*0034*/ 	.byte	0x00, 0xf5, 0x21, 0x00


	//----- nvinfo : EIATTR_KPARAM_INFO
	.align		4
.L_19:
        /*0038*/ 	.byte	0x04, 0x17
        /*003a*/ 	.short	(.L_21 - .L_20)
.L_20:
        /*003c*/ 	.word	0x00000000
        /*0040*/ 	.short	0x0000
        /*0042*/ 	.short	0x0000
        /*0044*/ 	.byte	0x00, 0xf5, 0x21, 0x00


	//----- nvinfo : EIATTR_SPARSE_MMA_MASK
	.align		4
.L_21:
        /*0048*/ 	.byte	0x03, 0x50
        /*004a*/ 	.short	0x0000


	//----- nvinfo : EIATTR_MAXREG_COUNT
	.align		4
        /*004c*/ 	.byte	0x03, 0x1b
        /*004e*/ 	.short	0x00ff


	//----- nvinfo : EIATTR_NUM_BARRIERS
	.align		4
        /*0050*/ 	.byte	0x02, 0x4c
        /*0052*/ 	.byte	0x01
	.zero		1


	//----- nvinfo : EIATTR_EXTERNS
	.align		4
        /*0054*/ 	.byte	0x04, 0x0f
        /*0056*/ 	.short	(.L_23 - .L_22)


	//   ....[0]....
	.align		4
.L_22:
        /*0058*/ 	.word	index@(malloc)


	//   ....[1]....
	.align		4
        /*005c*/ 	.word	index@(free)


	//----- nvinfo : EIATTR_MERCURY_ISA_VERSION
	.align		4
.L_23:
        /*0060*/ 	.byte	0x03, 0x5f
        /*0062*/ 	.short	0x0101


	//----- nvinfo : EIATTR_INT_WARP_WIDE_INSTR_OFFSETS
	.align		4
        /*0064*/ 	.byte	0x04, 0x31
        /*0066*/ 	.short	(.L_25 - .L_24)


	//   ....[0]....
.L_24:
        /*0068*/ 	.word	0x00000020


	//   ....[1]....
        /*006c*/ 	.word	0x00000140


	//   ....[2]....
        /*0070*/ 	.word	0x000002a0


	//   ....[3]....
        /*0074*/ 	.word	0x00000340


	//----- nvinfo : EIATTR_COOP_GROUP_MASK_REGIDS
	.align		4
.L_25:
        /*0078*/ 	.byte	0x04, 0x29
        /*007a*/ 	.short	(.L_27 - .L_26)


	//   ....[0]....
.L_26:
        /*007c*/ 	.word	0xffffffff


	//   ....[1]....
        /*0080*/ 	.word	0x0500000f


	//----- nvinfo : EIATTR_COOP_GROUP_INSTR_OFFSETS
	.align		4
.L_27:
        /*0084*/ 	.byte	0x04, 0x28
        /*0086*/ 	.short	(.L_29 - .L_28)


	//   ....[0]....
.L_28:
        /*0088*/ 	.word	0x00000280


	//   ....[1]....
        /*008c*/ 	.word	0x000004d0


	//----- nvinfo : EIATTR_VRC_CTA_INIT_COUNT
	.align		4
.L_29:
        /*0090*/ 	.byte	0x02, 0x4a
	.zero		1
	.zero		1


	//----- nvinfo : EIATTR_SYSCALL_OFFSETS
	.align		4
        /*0094*/ 	.byte	0x04, 0x46
        /*0096*/ 	.short	(.L_31 - .L_30)


	//   ....[0]....
.L_30:
        /*0098*/ 	.word	0x00000200


	//   ....[1]....
        /*009c*/ 	.word	0x000003f0


	//----- nvinfo : EIATTR_EXIT_INSTR_OFFSETS
	.align		4
.L_31:
        /*00a0*/ 	.byte	0x04, 0x1c
        /*00a2*/ 	.short	(.L_33 - .L_32)


	//   ....[0]....
.L_32:
        /*00a4*/ 	.word	0x00000460


	//----- nvinfo : EIATTR_CRS_STACK_SIZE
	.align		4
.L_33:
        /*00a8*/ 	.byte	0x04, 0x1e
        /*00aa*/ 	.short	(.L_35 - .L_34)
.L_34:
        /*00ac*/ 	.word	0x00000000


	//----- nvinfo : EIATTR_CBANK_PARAM_SIZE
	.align		4
.L_35:
        /*00b0*/ 	.byte	0x03, 0x19
        /*00b2*/ 	.short	0x0020


	//----- nvinfo : EIATTR_PARAM_CBANK
	.align		4
        /*00b4*/ 	.byte	0x04, 0x0a
        /*00b6*/ 	.short	(.L_37 - .L_36)
	.align		4
.L_36:
        /*00b8*/ 	.word	index@(.nv.constant0._Z27simulate_dynamic_coalescingPiPS_lS_)
        /*00bc*/ 	.short	0x0380
        /*00be*/ 	.short	0x0020


	//----- nvinfo : EIATTR_SW_WAR
	.align		4
.L_37:
        /*00c0*/ 	.byte	0x04, 0x36
        /*00c2*/ 	.short	(.L_39 - .L_38)
.L_38:
        /*00c4*/ 	.word	0x00000008
.L_39:


//--------------------- .nv.info._Z23sum_values_and_allocatelPi --------------------------
	.section	.nv.info._Z23sum_values_and_allocatelPi,"",@"SHT_CUDA_INFO"
	.sectionflags	@""
	.align	4


	//----- nvinfo : EIATTR_CUDA_API_VERSION
	.align		4
        /*0000*/ 	.byte	0x04, 0x37
        /*0002*/ 	.short	(.L_41 - .L_40)
.L_40:
        /*0004*/ 	.word	0x00000082


	//----- nvinfo : EIATTR_KPARAM_INFO
	.align		4
.L_41:
        /*0008*/ 	.byte	0x04, 0x17
        /*000a*/ 	.short	(.L_43 - .L_42)
.L_42:
        /*000c*/ 	.word	0x00000000
        /*0010*/ 	.short	0x0001
        /*0012*/ 	.short	0x0008
        /*0014*/ 	.byte	0x00, 0xf5, 0x21, 0x00


	//----- nvinfo : EIATTR_KPARAM_INFO
	.align		4
.L_43:
        /*0018*/ 	.byte	0x04, 0x17
        /*001a*/ 	.short	(.L_45 - .L_44)
.L_44:
        /*001c*/ 	.word	0x00000000
        /*0020*/ 	.short	0x0000
        /*0022*/ 	.short	0x0000
        /*0024*/ 	.byte	0x00, 0xf0, 0x21, 0x00


	//----- nvinfo : EIATTR_SPARSE_MMA_MASK
	.align		4
.L_45:
        /*0028*/ 	.byte	0x03, 0x50
        /*002a*/ 	.short	0x0000


	//----- nvinfo : EIATTR_MAXREG_COUNT
	.align		4
        /*002c*/ 	.byte	0x03, 0x1b
        /*002e*/ 	.short	0x00ff


	//----- nvinfo : EIATTR_EXTERNS
	.align		4
        /*0030*/ 	.byte	0x04, 0x0f
        /*0032*/ 	.short	(.L_47 - .L_46)


	//   ....[0]....
	.align		4
.L_46:
        /*0034*/ 	.word	index@(malloc)


	//   ....[1]....
	.align		4
        /*0038*/ 	.word	index@(free)


	//----- nvinfo : EIATTR_MERCURY_ISA_VERSION
	.align		4
.L_47:
        /*003c*/ 	.byte	0x03, 0x5f
        /*003e*/ 	.short	0x0101


	//----- nvinfo : EIATTR_VRC_CTA_INIT_COUNT
	.align		4
        /*0040*/ 	.byte	0x02, 0x4a
	.zero		1
	.zero		1


	//----- nvinfo : EIATTR_SYSCALL_OFFSETS
	.align		4
        /*0044*/ 	.byte	0x04, 0x46
        /*0046*/ 	.short	(.L_49 - .L_48)


	//   ....[0]....
.L_48:
        /*0048*/ 	.word	0x00000090


	//   ....[1]....
        /*004c*/ 	.word	0x00000150


	//----- nvinfo : EIATTR_EXIT_INSTR_OFFSETS
	.align		4
.L_49:
        /*0050*/ 	.byte	0x04, 0x1c
        /*0052*/ 	.short	(.L_51 - .L_50)


	//   ....[0]....
.L_50:
        /*0054*/ 	.word	0x000001b0


	//----- nvinfo : EIATTR_CBANK_PARAM_SIZE
	.align		4
.L_51:
        /*0058*/ 	.byte	0x03, 0x19
        /*005a*/ 	.short	0x0010


	//----- nvinfo : EIATTR_PARAM_CBANK
	.align		4
        /*005c*/ 	.byte	0x04, 0x0a
        /*005e*/ 	.short	(.L_53 - .L_52)
	.align		4
.L_52:
        /*0060*/ 	.word	index@(.nv.constant0._Z23sum_values_and_allocatelPi)
        /*0064*/ 	.short	0x0380
        /*0066*/ 	.short	0x0010


	//----- nvinfo : EIATTR_SW_WAR
	.align		4
.L_53:
        /*0068*/ 	.byte	0x04, 0x36
        /*006a*/ 	.short	(.L_55 - .L_54)
.L_54:
        /*006c*/ 	.word	0x00000008
.L_55:


//--------------------- .nv.callgraph             --------------------------
	.section	.nv.callgraph,"",@"SHT_CUDA_CALLGRAPH"
	.align	4
	.sectionentsize	8
	.align		4
        /*0000*/ 	.word	0x00000000
	.align		4
        /*0004*/ 	.word	0xffffffff
	.align		4
        /*0008*/ 	.word	index@(_Z27simulate_dynamic_coalescingPiPS_lS_)
	.align		4
        /*000c*/ 	.word	index@(free)
	.align		4
        /*0010*/ 	.word	index@(_Z27simulate_dynamic_coalescingPiPS_lS_)
	.align		4
        /*0014*/ 	.word	index@(malloc)
	.align		4
        /*0018*/ 	.word	index@(_Z23sum_values_and_allocatelPi)
	.align		4
        /*001c*/ 	.word	index@(free)
	.align		4
        /*0020*/ 	.word	index@(_Z23sum_values_and_allocatelPi)
	.align		4
        /*0024*/ 	.word	index@(malloc)
	.align		4
        /*0028*/ 	.word	0x00000000
	.align		4
        /*002c*/ 	.word	0xfffffffe
	.align		4
        /*0030*/ 	.word	0x00000000
	.align		4
        /*0034*/ 	.word	0xfffffffd
	.align		4
        /*0038*/ 	.word	0x00000000
	.align		4
        /*003c*/ 	.word	0xfffffffc


//--------------------- .nv.constant4             --------------------------
	.section	.nv.constant4,"a",@progbits
	.align	8
	.align		8
.nv.constant4:
        /*0000*/ 	.dword	malloc
	.align		8
        /*0008*/ 	.dword	free


//--------------------- .text._Z27simulate_dynamic_coalescingPiPS_lS_ --------------------------
	.section	.text._Z27simulate_dynamic_coalescingPiPS_lS_,"ax",@progbits
	.align	128
        .global         _Z27simulate_dynamic_coalescingPiPS_lS_
        .type           _Z27simulate_dynamic_coalescingPiPS_lS_,@function
        .size           _Z27simulate_dynamic_coalescingPiPS_lS_,(.L_x_12 - _Z27simulate_dynamic_coalescingPiPS_lS_)
        .other          _Z27simulate_dynamic_coalescingPiPS_lS_,@"STO_CUDA_ENTRY STV_DEFAULT"
_Z27simulate_dynamic_coalescingPiPS_lS_:
.text._Z27simulate_dynamic_coalescingPiPS_lS_:
[----:B------:R-:W0:Y:S01]  /*0000*/  LDC R1, c[0x0][0x37c] ;  /* 0x0000df00ff017b82 */ /* 0x000e220000000800 */
[----:B------:R-:W1:Y:S01]  /*0010*/  S2R R7, SR_LANEID ;  /* 0x0000000000077919 */ /* 0x000e620000000000 */
[----:B------:R-:W-:-:S06]  /*0020*/  VOTEU.ANY UR4, UPT, PT ;  /* 0x0000000000047886 */ /* 0x000fcc00038e0100 */
[----:B------:R-:W2:Y:S01]  /*0030*/  LDC.64 R18, c[0x0][0x380] ;  /* 0x0000e000ff127b82 */ /* 0x000ea20000000a00 */
[----:B------:R-:W1:Y:S01]  /*0040*/  FLO.U32 R2, UR4 ;  /* 0x0000000400027d00 */ /* 0x000e6200080e0000 */
[----:B------:R-:W2:Y:S01]  /*0050*/  S2R R3, SR_CTAID.X ;  /* 0x0000000000037919 */ /* 0x000ea20000002500 */
[----:B------:R-:W3:Y:S01]  /*0060*/  LDCU.64 UR36, c[0x0][0x358] ;  /* 0x00006b00ff2477ac */ /* 0x000ee20008000a00 */
[----:B------:R-:W4:Y:S04]  /*0070*/  S2R R4, SR_LTMASK ;  /* 0x0000000000047919 */ /* 0x000f280000003900 */
[----:B------:R-:W5:Y:S01]  /*0080*/  LDC.64 R16, c[0x0][0x388] ;  /* 0x0000e200ff107b82 */ /* 0x000f620000000a00 */
[----:B------:R-:W3:Y:S01]  /*0090*/  POPC R5, UR4 ;  /* 0x0000000400057d09 */ /* 0x000ee20008000000 */
[----:B-1----:R-:W-:Y:S01]  /*00a0*/  ISETP.EQ.U32.AND P0, PT, R2, R7, PT ;  /* 0x000000070200720c */ /* 0x002fe20003f02070 */
[----:B--2---:R-:W-:-:S12]  /*00b0*/  IMAD.WIDE.U32 R18, R3, 0x4, R18 ;  /* 0x0000000403127825 */ /* 0x004fd800078e0012 */
[----:B---3--:R-:W2:Y:S01]  /*00c0*/  @P0 ATOMG.E.ADD.STRONG.GPU PT, R5, desc[UR36][R18.64], R5 ;  /* 0x80000005120509a8 */ /* 0x008ea200081ef124 */
[----:B----4-:R-:W-:Y:S01]  /*00d0*/  LOP3.LUT R4, R4, UR4, RZ, 0xc0, !PT ;  /* 0x0000000404047c12 */ /* 0x010fe2000f8ec0ff */
[----:B------:R-:W1:Y:S01]  /*00e0*/  LDCU UR4, c[0x0][0x360] ;  /* 0x00006c00ff0477ac */ /* 0x000e620008000800 */
[----:B------:R-:W-:Y:S01]  /*00f0*/  BSSY.RECONVERGENT B6, `(.L_x_0) ;  /* 0x0000016000067945 */ /* 0x000fe20003800200 */
[----:B------:R-:W-:Y:S01]  /*0100*/  IMAD.MOV.U32 R23, RZ, RZ, RZ ;  /* 0x000000ffff177224 */ /* 0x000fe200078e00ff */
[----:B------:R-:W3:Y:S01]  /*0110*/  POPC R7, R4 ;  /* 0x0000000400077309 */ /* 0x000ee20000000000 */
[----:B-----5:R-:W-:-:S04]  /*0120*/  IMAD.WIDE.U32 R16, R3, 0x8, R16 ;  /* 0x0000000803107825 */ /* 0x020fc800078e0010 */
[----:B-1----:R-:W-:Y:S01]  /*0130*/  IMAD R22, R3, UR4, RZ ;  /* 0x0000000403167c24 */ /* 0x002fe2000f8e02ff */
[----:B--2---:R-:W3:Y:S02]  /*0140*/  SHFL.IDX PT, R0, R5, R2, 0x1f ;  /* 0x00001f0205007589 */ /* 0x004ee400000e0000 */
[----:B---3--:R-:W-:-:S05]  /*0150*/  IMAD.IADD R0, R0, 0x1, R7 ;  /* 0x0000000100007824 */ /* 0x008fca00078e0207 */
[----:B------:R-:W-:-:S13]  /*0160*/  ISETP.NE.AND P0, PT, R0, RZ, PT ;  /* 0x000000ff0000720c */ /* 0x000fda0003f05270 */
[----:B0-----:R-:W-:Y:S05]  /*0170*/  @P0 BRA `(.L_x_1) ;  /* 0x0000000000340947 */ /* 0x001fea0003800000 */
[----:B------:R-:W0:Y:S01]  /*0180*/  LDCU.64 UR4, c[0x0][0x390] ;  /* 0x00007200ff0477ac */ /* 0x000e220008000a00 */
[----:B------:R-:W-:-:S04]  /*0190*/  MOV R0, 0x0 ;  /* 0x0000000000007802 */ /* 0x000fc80000000f00 */
[----:B------:R1:W2:Y:S01]  /*01a0*/  LDC.64 R2, c[0x4][R0] ;  /* 0x0100000000027b82 */ /* 0x0002a20000000a00 */
[----:B0-----:R-:W-:Y:S02]  /*01b0*/  USHF.L.U32 UR6, UR4, 0x2, URZ ;  /* 0x0000000204067899 */ /* 0x001fe400080006ff */
[----:B------:R-:W-:-:S04]  /*01c0*/  USHF.L.U64.HI UR4, UR4, 0x2, UR5 ;  /* 0x0000000204047899 */ /* 0x000fc80008010205 */
[----:B------:R-:W-:Y:S02]  /*01d0*/  IMAD.U32 R4, RZ, RZ, UR6 ;  /* 0x00000006ff047e24 */ /* 0x000fe4000f8e00ff */
[----:B-1----:R-:W-:-:S07]  /*01e0*/  IMAD.U32 R5, RZ, RZ, UR4 ;  /* 0x00000004ff057e24 */ /* 0x002fce000f8e00ff */
[----:B------:R-:W-:-:S07]  /*01f0*/  LEPC R20, `(.L_x_2) ;  /* 0x000000001014794e */ /* 0x000fce0000000000 */
[----:B--2---:R-:W-:Y:S05]  /*0200*/  CALL.ABS.NOINC R2 ;  /* 0x0000000002007343 */ /* 0x004fea0003c00000 */
.L_x_2:
[----:B------:R0:W-:Y:S01]  /*0210*/  STG.E.64 desc[UR36][R16.64], R4 ;  /* 0x0000000410007986 */ /* 0x0001e2000c101b24 */
[----:B------:R-:W-:-:S04]  /*0220*/  ISETP.NE.U32.AND P0, PT, R4, RZ, PT ;  /* 0x000000ff0400720c */ /* 0x000fc80003f05070 */
[----:B------:R-:W-:-:S04]  /*0230*/  ISETP.NE.AND.EX P0, PT, R5, RZ, PT, P0 ;  /* 0x000000ff0500720c */ /* 0x000fc80003f05300 */
[----:B------:R-:W-:-:S09]  /*0240*/  SEL R23, RZ, 0x1, P0 ;  /* 0x00000001ff177807 */ /* 0x000fd20000000000 */
.L_x_1:
[----:B------:R-:W-:Y:S05]  /*0250*/  BSYNC.RECONVERGENT B6 ;  /* 0x0000000000067941 */ /* 0x000fea0003800200 */
.L_x_0:
[----:B------:R-:W-:-:S03]  /*0260*/  UMOV UR4, 0xffffffff ;  /* 0xffffffff00047882 */ /* 0x000fc60000000000 */
[----:B------:R-:W-:Y:S05]  /*0270*/  BRA.DIV UR4, `(.L_x_3) ;  /* 0x00000002047c7947 */ /* 0x000fea000b800000 */
[----:B------:R-:W-:Y:S06]  /*0280*/  BAR.SYNC.DEFER_BLOCKING 0x0 ;  /* 0x0000000000007b1d */ /* 0x000fec0000010000 */
.L_x_7:
[----:B------:R-:W1:Y:S01]  /*0290*/  S2R R3, SR_LANEID ;  /* 0x0000000000037919 */ /* 0x000e620000000000 */
[----:B------:R-:W-:Y:S02]  /*02a0*/  VOTEU.ANY UR4, UPT, PT ;  /* 0x0000000000047886 */ /* 0x000fe400038e0100 */
[----:B------:R-:W1:Y:S01]  /*02b0*/  FLO.U32 R2, UR4 ;  /* 0x0000000400027d00 */ /* 0x000e6200080e0000 */
[----:B------:R-:W-:-:S06]  /*02c0*/  UPOPC UR5, UR4 ;  /* 0x00000004000572bf */ /* 0x000fcc0008000000 */
[----:B0-----:R-:W-:Y:S01]  /*02d0*/  IMAD R5, RZ, RZ, -UR5 ;  /* 0x80000005ff057e24 */ /* 0x001fe2000f8e02ff */
[----:B-1----:R-:W-:-:S13]  /*02e0*/  ISETP.EQ.U32.AND P0, PT, R2, R3, PT ;  /* 0x000000030200720c */ /* 0x002fda0003f02070 */
[----:B------:R-:W2:Y:S01]  /*02f0*/  @P0 ATOMG.E.ADD.STRONG.GPU PT, R19, desc[UR36][R18.64], R5 ;  /* 0x80000005121309a8 */ /* 0x000ea200081ef124 */
[----:B------:R-:W-:Y:S01]  /*0300*/  BSSY.RECONVERGENT B6, `(.L_x_4) ;  /* 0x0000010000067945 */ /* 0x000fe20003800200 */
[----:B------:R-:W0:Y:S02]  /*0310*/  S2R R3, SR_LTMASK ;  /* 0x0000000000037919 */ /* 0x000e240000003900 */
[----:B0-----:R-:W-:-:S06]  /*0320*/  LOP3.LUT R3, R3, UR4, RZ, 0xc0, !PT ;  /* 0x0000000403037c12 */ /* 0x001fcc000f8ec0ff */
[----:B------:R-:W0:Y:S01]  /*0330*/  POPC R3, R3 ;  /* 0x0000000300037309 */ /* 0x000e220000000000 */
[----:B--2---:R-:W0:Y:S02]  /*0340*/  SHFL.IDX PT, R0, R19, R2, 0x1f ;  /* 0x00001f0213007589 */ /* 0x004e2400000e0000 */
[----:B0-----:R-:W-:-:S05]  /*0350*/  IMAD.IADD R0, R0, 0x1, -R3 ;  /* 0x0000000100007824 */ /* 0x001fca00078e0a03 */
[----:B------:R-:W-:-:S13]  /*0360*/  ISETP.NE.AND P0, PT, R0, RZ, PT ;  /* 0x000000ff0000720c */ /* 0x000fda0003f05270 */
[----:B------:R-:W-:Y:S05]  /*0370*/  @P0 BRA `(.L_x_5) ;  /* 0x0000000000200947 */ /* 0x000fea0003800000 */
[----:B------:R-:W2:Y:S02]  /*0380*/  LDG.E.64 R4, desc[UR36][R16.64] ;  /* 0x0000002410047981 */ /* 0x000ea4000c1e1b00 */
[----:B--2---:R-:W-:-:S04]  /*0390*/  ISETP.NE.U32.AND P0, PT, R4, RZ, PT ;  /* 0x000000ff0400720c */ /* 0x004fc80003f05070 */
[----:B------:R-:W-:-:S13]  /*03a0*/  ISETP.NE.AND.EX P0, PT, R5, RZ, PT, P0 ;  /* 0x000000ff0500720c */ /* 0x000fda0003f05300 */
[----:B------:R-:W-:Y:S05]  /*03b0*/  @!P0 BRA `(.L_x_5) ;  /* 0x0000000000108947 */ /* 0x000fea0003800000 */
[----:B------:R-:W-:-:S04]  /*03c0*/  MOV R0, 0x8 ;  /* 0x0000000800007802 */ /* 0x000fc80000000f00 */
[----:B------:R0:W1:Y:S03]  /*03d0*/  LDC.64 R2, c[0x4][R0] ;  /* 0x0100000000027b82 */ /* 0x0000660000000a00 */
[----:B------:R-:W-:-:S07]  /*03e0*/  LEPC R20, `(.L_x_5) ;  /* 0x000000001014794e */ /* 0x000fce0000000000 */
[----:B01----:R-:W-:Y:S05]  /*03f0*/  CALL.ABS.NOINC R2 ;  /* 0x0000000002007343 */ /* 0x003fea0003c00000 */
.L_x_5:
[----:B------:R-:W-:Y:S05]  /*0400*/  BSYNC.RECONVERGENT B6 ;  /* 0x0000000000067941 */ /* 0x000fea0003800200 */
.L_x_4:
[----:B------:R-:W0:Y:S01]  /*0410*/  S2R R5, SR_TID.X ;  /* 0x0000000000057919 */ /* 0x000e220000002100 */
[----:B------:R-:W1:Y:S01]  /*0420*/  LDC.64 R2, c[0x0][0x398] ;  /* 0x0000e600ff027b82 */ /* 0x000e620000000a00 */
[----:B0-----:R-:W-:-:S04]  /*0430*/  IMAD.IADD R5, R22, 0x1, R5 ;  /* 0x0000000116057824 */ /* 0x001fc800078e0205 */
[----:B-1----:R-:W-:-:S05]  /*0440*/  IMAD.WIDE.U32 R2, R5, 0x4, R2 ;  /* 0x0000000405027825 */ /* 0x002fca00078e0002 */
[----:B------:R-:W-:Y:S01]  /*0450*/  STG.E desc[UR36][R2.64], R23 ;  /* 0x0000001702007986 */ /* 0x000fe2000c101924 */
[----:B------:R-:W-:Y:S05]  /*0460*/  EXIT ;  /* 0x000000000000794d */ /* 0x000fea0003800000 */
.L_x_3:
[----:B------:R-:W-:Y:S02]  /*0470*/  IMAD.MOV.U32 R14, RZ, RZ, 0x0 ;  /* 0x00000000ff0e7424 */ /* 0x000fe400078e00ff */
[----:B------:R-:W-:Y:S02]  /*0480*/  IMAD.MOV.U32 R13, RZ, RZ, 0x0 ;  /* 0x00000000ff0d7424 */ /* 0x000fe400078e00ff */
[----:B------:R-:W-:-:S07]  /*0490*/  IMAD.MOV.U32 R15, RZ, RZ, -0x1 ;  /* 0xffffffffff0f7424 */ /* 0x000fce00078e00ff */
[----:B0-----:R-:W-:Y:S05]  /*04a0*/  WARPSYNC.COLLECTIVE.ALL `(.L_x_6) ;  /* 0x0000000000147948 */ /* 0x001fea0003c00000 */
[----:B------:R-:W-:-:S04]  /*04b0*/  SHF.L.U32 R13, R13, 0x10, RZ ;  /* 0x000000100d0d7819 */ /* 0x000fc800000006ff */
[----:B------:R-:W-:-:S05]  /*04c0*/  LOP3.LUT R13, R13, 0xf, R14, 0xf8, !PT ;  /* 0x0000000f0d0d7812 */ /* 0x000fca00078ef80e */
[----:B------:R1:W-:Y:S02]  /*04d0*/  BAR.SYNC.DEFER_BLOCKING R13, R13 ;  /* 0x0000000d0000731d */ /* 0x0003e40000010000 */
[----:B-1----:R-:W-:-:S04]  /*04e0*/  SHF.R.U32 R13, R13, 0x10, RZ ;  /* 0x000000100d0d7819 */ /* 0x002fc800000016ff */
[----:B0-----:R-:W-:Y:S05]  /*04f0*/  ENDCOLLECTIVE ;  /* 0x000000000000791b */ /* 0x001fea0003800000 */
.L_x_6:
[----:B------:R-:W-:Y:S05]  /*0500*/  BRA `(.L_x_7) ;  /* 0xfffffffc00607947 */ /* 0x000fea000383ffff */
.L_x_8:
[----:B------:R-:W-:-:S00]  /*0510*/  BRA `(.L_x_8) ;  /* 0xfffffffc00fc7947 */ /* 0x000fc0000383ffff */
[----:B------:R-:W-:-:S00]  /*0520*/  NOP ;  /* 0x0000000000007918 */ /* 0x000fc00000000000 */
        /* <DEDUP_REMOVED lines=13> */
.L_x_12:


//--------------------- .text._Z23sum_values_and_allocatelPi --------------------------
	.section	.text._Z23sum_values_and_allocatelPi,"ax",@progbits
	.align	128
        .global         _Z23sum_values_and_allocatelPi
        .type           _Z23sum_values_and_allocatelPi,@function
        .size           _Z23sum_values_and_allocatelPi,(.L_x_13 - _Z23sum_values_and_allocatelPi)
        .other          _Z23sum_values_and_allocatelPi,@"STO_CUDA_ENTRY STV_DEFAULT"
_Z23sum_values_and_allocatelPi:
.text._Z23sum_values_and_allocatelPi:
[----:B------:R-:W0:Y:S01]  /*0000*/  LDC R1, c[0x0][0x37c] ;  /* 0x0000df00ff017b82 */ /* 0x000e220000000800 */
[----:B------:R-:W1:Y:S01]  /*0010*/  LDCU.64 UR4, c[0x0][0x380] ;  /* 0x00007000ff0477ac */ /* 0x000e620008000a00 */
[----:B------:R-:W-:-:S06]  /*0020*/  MOV R0, 0x0 ;  /* 0x0000000000007802 */ /* 0x000fcc0000000f00 */
[----:B------:R2:W3:Y:S01]  /*0030*/  LDC.64 R2, c[0x4][R0] ;  /* 0x0100000000027b82 */ /* 0x0004e20000000a00 */
[----:B-1----:R-:W-:Y:S02]  /*0040*/  USHF.L.U32 UR6, UR4, 0x2, URZ ;  /* 0x0000000204067899 */ /* 0x002fe400080006ff */
[----:B------:R-:W-:-:S04]  /*0050*/  USHF.L.U64.HI UR4, UR4, 0x2, UR5 ;  /* 0x0000000204047899 */ /* 0x000fc80008010205 */
[----:B------:R-:W-:Y:S02]  /*0060*/  IMAD.U32 R4, RZ, RZ, UR6 ;  /* 0x00000006ff047e24 */ /* 0x000fe4000f8e00ff */
[----:B--2---:R-:W-:-:S07]  /*0070*/  IMAD.U32 R5, RZ, RZ, UR4 ;  /* 0x00000004ff057e24 */ /* 0x004fce000f8e00ff */
[----:B------:R-:W-:-:S07]  /*0080*/  LEPC R20, `(.L_x_9) ;  /* 0x000000001014794e */ /* 0x000fce0000000000 */
[----:B0--3--:R-:W-:Y:S05]  /*0090*/  CALL.ABS.NOINC R2 ;  /* 0x0000000002007343 */ /* 0x009fea0003c00000 */
.L_x_9:
[----:B------:R-:W0:Y:S01]  /*00a0*/  S2R R0, SR_TID.X ;  /* 0x0000000000007919 */ /* 0x000e220000002100 */
[----:B------:R-:W-:Y:S01]  /*00b0*/  MOV R2, 0x8 ;  /* 0x0000000800027802 */ /* 0x000fe20000000f00 */
[----:B------:R-:W0:Y:S01]  /*00c0*/  S2UR UR4, SR_CTAID.X ;  /* 0x00000000000479c3 */ /* 0x000e220000002500 */
[----:B------:R-:W-:-:S04]  /*00d0*/  ISETP.NE.U32.AND P0, PT, R4, RZ, PT ;  /* 0x000000ff0400720c */ /* 0x000fc80003f05070 */
[----:B------:R-:W-:-:S03]  /*00e0*/  ISETP.NE.AND.EX P0, PT, R5, RZ, PT, P0 ;  /* 0x000000ff0500720c */ /* 0x000fc60003f05300 */
[----:B------:R-:W0:Y:S01]  /*00f0*/  LDC R19, c[0x0][0x360] ;  /* 0x0000d800ff137b82 */ /* 0x000e220000000800 */
[----:B------:R-:W-:-:S07]  /*0100*/  SEL R23, RZ, 0x1, P0 ;  /* 0x00000001ff177807 */ /* 0x000fce0000000000 */
[----:B------:R-:W1:Y:S08]  /*0110*/  LDC.64 R16, c[0x0][0x358] ;  /* 0x0000d600ff107b82 */ /* 0x000e700000000a00 */
[----:B------:R-:W2:Y:S01]  /*0120*/  LDC.64 R2, c[0x4][R2] ;  /* 0x0100000002027b82 */ /* 0x000ea20000000a00 */
[----:B0-----:R-:W-:-:S07]  /*0130*/  IMAD R19, R19, UR4, R0 ;  /* 0x0000000413137c24 */ /* 0x001fce000f8e0200 */
[----:B------:R-:W-:-:S07]  /*0140*/  LEPC R20, `(.L_x_10) ;  /* 0x000000001014794e */ /* 0x000fce0000000000 */
[----:B-12---:R-:W-:Y:S05]  /*0150*/  CALL.ABS.NOINC R2 ;  /* 0x0000000002007343 */ /* 0x006fea0003c00000 */
.L_x_10:
[----:B------:R-:W0:Y:S01]  /*0160*/  LDC.64 R2, c[0x0][0x388] ;  /* 0x0000e200ff027b82 */ /* 0x000e220000000a00 */
[----:B------:R-:W-:Y:S02]  /*0170*/  R2UR UR4, R16 ;  /* 0x00000000100472ca */ /* 0x000fe400000e0000 */
[----:B------:R-:W-:Y:S01]  /*0180*/  R2UR UR5, R17 ;  /* 0x00000000110572ca */ /* 0x000fe200000e0000 */
[----:B0-----:R-:W-:-:S12]  /*0190*/  IMAD.WIDE R2, R19, 0x4, R2 ;  /* 0x0000000413027825 */ /* 0x001fd800078e0202 */
[----:B------:R-:W-:Y:S01]  /*01a0*/  STG.E desc[UR4][R2.64], R23 ;  /* 0x0000001702007986 */ /* 0x000fe2000c101904 */
[----:B------:R-:W-:Y:S05]  /*01b0*/  EXIT ;  /* 0x000000000000794d */ /* 0x000fea0003800000 */
.L_x_11:
        /* <DEDUP_REMOVED lines=12> */
.L_x_13:


//--------------------- .nv.shared.reserved.0     --------------------------
	.section	.nv.shared.reserved.0,"aw",@nobits
	.weak		__nv_reservedSMEM_offset_0_alias
	.size		__nv_reservedSMEM_offset_0_alias, 0, 64
	.other		__nv_reservedSMEM_offset_0_alias,@"STO_CUDA_RESERVED_SHARED STV_DEFAULT"
__nv_reservedSMEM_offset_0_alias:
	.zero		0
	.zero		64


//--------------------- .nv.constant0._Z27simulate_dynamic_coalescingPiPS_lS_ --------------------------
	.section	.nv.constant0._Z27simulate_dynamic_coalescingPiPS_lS_,"a",@progbits
	.sectionflags	@""
	.align	4
.nv.constant0._Z27simulate_dynamic_coalescingPiPS_lS_:
	.zero		928


//--------------------- .nv.constant0._Z23sum_values_and_allocatelPi --------------------------
	.section	.nv.constant0._Z23sum_values_and_allocatelPi,"a",@progbits
	.sectionflags	@""
	.align	4
.nv.constant0._Z23sum_values_and_allocatelPi:
	.zero		912


//--------------------- SYMBOLS --------------------------

	.type		.nv.reservedSmem.offset0,@object
	.size		.nv.reservedSmem.offset0,0x4
	.type		malloc,@function
	.type		free,@function
